	.headerflags	@"EF_CUDA_TEXMODE_UNIFIED EF_CUDA_64BIT_ADDRESS EF_CUDA_ACCELERATORS EF_CUDA_SM90 EF_CUDA_VIRTUAL_SM(EF_CUDA_SM90)"
	.elftype	@"ET_EXEC"


//--------------------- .nv.info                  --------------------------
	.section	.nv.info,"",@"SHT_CUDA_INFO"
	.align	4


	//----- nvinfo : EIATTR_REGCOUNT
	.align		4
        /*0000*/ 	.byte	0x04, 0x2f
        /*0002*/ 	.short	(.L_3 - .L_2)
	.align		4
.L_2:
        /*0004*/ 	.word	index@(triton_poi_fused__native_batch_norm_legit_no_training_add_relu_threshold_backward_4)
        /*0008*/ 	.word	0x0000001e


	//----- nvinfo : EIATTR_MIN_STACK_SIZE
	.align		4
.L_3:
        /*000c*/ 	.byte	0x04, 0x12
        /*000e*/ 	.short	(.L_5 - .L_4)
	.align		4
.L_4:
        /*0010*/ 	.word	index@(triton_poi_fused__native_batch_norm_legit_no_training_add_relu_threshold_backward_4)
        /*0014*/ 	.word	0x00000000


	//----- nvinfo : EIATTR_FRAME_SIZE
	.align		4
.L_5:
        /*0018*/ 	.byte	0x04, 0x11
        /*001a*/ 	.short	(.L_7 - .L_6)
	.align		4
.L_6:
        /*001c*/ 	.word	index@(triton_poi_fused__native_batch_norm_legit_no_training_add_relu_threshold_backward_4)
        /*0020*/ 	.word	0x00000000


	//----- nvinfo : EIATTR_MIN_STACK_SIZE
	.align		4
.L_7:
        /*0024*/ 	.byte	0x04, 0x12
        /*0026*/ 	.short	(.L_9 - .L_8)
	.align		4
.L_8:
        /*0028*/ 	.word	index@(triton_poi_fused__native_batch_norm_legit_no_training_add_relu_threshold_backward_4)
        /*002c*/ 	.word	0x00000000
.L_9:


//--------------------- .nv.info.triton_poi_fused__native_batch_norm_legit_no_training_add_relu_threshold_backward_4 --------------------------
	.section	.nv.info.triton_poi_fused__native_batch_norm_legit_no_training_add_relu_threshold_backward_4,"",@"SHT_CUDA_INFO"
	.sectionflags	@""
	.align	4


	//----- nvinfo : EIATTR_CUDA_API_VERSION
	.align		4
        /*0000*/ 	.byte	0x04, 0x37
        /*0002*/ 	.short	(.L_11 - .L_10)
.L_10:
        /*0004*/ 	.word	0x0000007c


	//----- nvinfo : EIATTR_KPARAM_INFO
	.align		4
.L_11:
        /*0008*/ 	.byte	0x04, 0x17
        /*000a*/ 	.short	(.L_13 - .L_12)
.L_12:
        /*000c*/ 	.word	0x00000000
        /*0010*/ 	.short	0x000c
        /*0012*/ 	.short	0x0060
        /*0014*/ 	.byte	0x00, 0xf0, 0x11, 0x00


	//----- nvinfo : EIATTR_KPARAM_INFO
	.align		4
.L_13:
        /*0018*/ 	.byte	0x04, 0x17
        /*001a*/ 	.short	(.L_15 - .L_14)
.L_14:
        /*001c*/ 	.word	0x00000000
        /*0020*/ 	.short	0x000b
        /*0022*/ 	.short	0x0058
        /*0024*/ 	.byte	0x00, 0xf4, 0x21, 0x00


	//----- nvinfo : EIATTR_KPARAM_INFO
	.align		4
.L_15:
        /*0028*/ 	.byte	0x04, 0x17
        /*002a*/ 	.short	(.L_17 - .L_16)
.L_16:
        /*002c*/ 	.word	0x00000000
        /*0030*/ 	.short	0x000a
        /*0032*/ 	.short	0x0050
        /*0034*/ 	.byte	0x00, 0xf4, 0x21, 0x00


	//----- nvinfo : EIATTR_KPARAM_INFO
	.align		4
.L_17:
        /*0038*/ 	.byte	0x04, 0x17
        /*003a*/ 	.short	(.L_19 - .L_18)
.L_18:
        /*003c*/ 	.word	0x00000000
        /*0040*/ 	.short	0x0009
        /*0042*/ 	.short	0x0048
        /*0044*/ 	.byte	0x00, 0xf4, 0x21, 0x00


	//----- nvinfo : EIATTR_KPARAM_INFO
	.align		4
.L_19:
        /*0048*/ 	.byte	0x04, 0x17
        /*004a*/ 	.short	(.L_21 - .L_20)
.L_20:
        /*004c*/ 	.word	0x00000000
        /*0050*/ 	.short	0x0008
        /*0052*/ 	.short	0x0040
        /*0054*/ 	.byte	0x00, 0xf4, 0x21, 0x00


	//----- nvinfo : EIATTR_KPARAM_INFO
	.align		4
.L_21:
        /*0058*/ 	.byte	0x04, 0x17
        /*005a*/ 	.short	(.L_23 - .L_22)
.L_22:
        /*005c*/ 	.word	0x00000000
        /*0060*/ 	.short	0x0007
        /*0062*/ 	.short	0x0038
        /*0064*/ 	.byte	0x00, 0xf4, 0x21, 0x00


	//----- nvinfo : EIATTR_KPARAM_INFO
	.align		4
.L_23:
        /*0068*/ 	.byte	0x04, 0x17
        /*006a*/ 	.short	(.L_25 - .L_24)
.L_24:
        /*006c*/ 	.word	0x00000000
        /*0070*/ 	.short	0x0006
        /*0072*/ 	.short	0x0030
        /*0074*/ 	.byte	0x00, 0xf4, 0x21, 0x00


	//----- nvinfo : EIATTR_KPARAM_INFO
	.align		4
.L_25:
        /*0078*/ 	.byte	0x04, 0x17
        /*007a*/ 	.short	(.L_27 - .L_26)
.L_26:
        /*007c*/ 	.word	0x00000000
        /*0080*/ 	.short	0x0005
        /*0082*/ 	.short	0x0028
        /*0084*/ 	.byte	0x00, 0xf4, 0x21, 0x00


	//----- nvinfo : EIATTR_KPARAM_INFO
	.align		4
.L_27:
        /*0088*/ 	.byte	0x04, 0x17
        /*008a*/ 	.short	(.L_29 - .L_28)
.L_28:
        /*008c*/ 	.word	0x00000000
        /*0090*/ 	.short	0x0004
        /*0092*/ 	.short	0x0020
        /*0094*/ 	.byte	0x00, 0xf4, 0x21, 0x00


	//----- nvinfo : EIATTR_KPARAM_INFO
	.align		4
.L_29:
        /*0098*/ 	.byte	0x04, 0x17
        /*009a*/ 	.short	(.L_31 - .L_30)
.L_30:
        /*009c*/ 	.word	0x00000000
        /*00a0*/ 	.short	0x0003
        /*00a2*/ 	.short	0x0018
        /*00a4*/ 	.byte	0x00, 0xf4, 0x21, 0x00


	//----- nvinfo : EIATTR_KPARAM_INFO
	.align		4
.L_31:
        /*00a8*/ 	.byte	0x04, 0x17
        /*00aa*/ 	.short	(.L_33 - .L_32)
.L_32:
        /*00ac*/ 	.word	0x00000000
        /*00b0*/ 	.short	0x0002
        /*00b2*/ 	.short	0x0010
        /*00b4*/ 	.byte	0x00, 0xf4, 0x21, 0x00


	//----- nvinfo : EIATTR_KPARAM_INFO
	.align		4
.L_33:
        /*00b8*/ 	.byte	0x04, 0x17
        /*00ba*/ 	.short	(.L_35 - .L_34)
.L_34:
        /*00bc*/ 	.word	0x00000000
        /*00c0*/ 	.short	0x0001
        /*00c2*/ 	.short	0x0008
        /*00c4*/ 	.byte	0x00, 0xf4, 0x21, 0x00


	//----- nvinfo : EIATTR_KPARAM_INFO
	.align		4
.L_35:
        /*00c8*/ 	.byte	0x04, 0x17
        /*00ca*/ 	.short	(.L_37 - .L_36)
.L_36:
        /*00cc*/ 	.word	0x00000000
        /*00d0*/ 	.short	0x0000
        /*00d2*/ 	.short	0x0000
        /*00d4*/ 	.byte	0x00, 0xf4, 0x21, 0x00


	//----- nvinfo : EIATTR_SPARSE_MMA_MASK
	.align		4
.L_37:
        /*00d8*/ 	.byte	0x03, 0x50
        /*00da*/ 	.short	0x0000


	//----- nvinfo : EIATTR_MAXREG_COUNT
	.align		4
        /*00dc*/ 	.byte	0x03, 0x1b
        /*00de*/ 	.short	0x00ff


	//----- nvinfo : EIATTR_EXIT_INSTR_OFFSETS
	.align		4
        /*00e0*/ 	.byte	0x04, 0x1c
        /*00e2*/ 	.short	(.L_39 - .L_38)


	//   ....[0]....
.L_38:
        /*00e4*/ 	.word	0x00000580


	//   ....[1]....
        /*00e8*/ 	.word	0x000005a0


	//----- nvinfo : EIATTR_REQNTID
	.align		4
.L_39:
        /*00ec*/ 	.byte	0x04, 0x10
        /*00ee*/ 	.short	(.L_41 - .L_40)
.L_40:
        /*00f0*/ 	.word	0x00000080
        /*00f4*/ 	.word	0x00000001
        /*00f8*/ 	.word	0x00000001


	//----- nvinfo : EIATTR_CBANK_PARAM_SIZE
	.align		4
.L_41:
        /*00fc*/ 	.byte	0x03, 0x19
        /*00fe*/ 	.short	0x0064


	//----- nvinfo : EIATTR_PARAM_CBANK
	.align		4
        /*0100*/ 	.byte	0x04, 0x0a
        /*0102*/ 	.short	(.L_43 - .L_42)
	.align		4
.L_42:
        /*0104*/ 	.word	index@(.nv.constant0.triton_poi_fused__native_batch_norm_legit_no_training_add_relu_threshold_backward_4)
        /*0108*/ 	.short	0x0210
        /*010a*/ 	.short	0x0064


	//----- nvinfo : EIATTR_SW_WAR
	.align		4
.L_43:
        /*010c*/ 	.byte	0x04, 0x36
        /*010e*/ 	.short	(.L_45 - .L_44)
.L_44:
        /*0110*/ 	.word	0x00000008
.L_45:


//--------------------- .nv.callgraph             --------------------------
	.section	.nv.callgraph,"",@"SHT_CUDA_CALLGRAPH"
	.align	4
	.sectionentsize	8
	.align		4
        /*0000*/ 	.word	0x00000000
	.align		4
        /*0004*/ 	.word	0xffffffff
	.align		4
        /*0008*/ 	.word	0x00000000
	.align		4
        /*000c*/ 	.word	0xfffffffe
	.align		4
        /*0010*/ 	.word	0x00000000
	.align		4
        /*0014*/ 	.word	0xfffffffd
	.align		4
        /*0018*/ 	.word	0x00000000
	.align		4
        /*001c*/ 	.word	0xfffffffc


//--------------------- .nv.constant4             --------------------------
	.section	.nv.constant4,"a",@progbits
	.align	8
	.align		8
.nv.constant4:
        /*0000*/ 	.dword	_$_str
	.align		8
        /*0008*/ 	.dword	_$_str_$_2


//--------------------- .text.triton_poi_fused__native_batch_norm_legit_no_training_add_relu_threshold_backward_4 --------------------------
	.section	.text.triton_poi_fused__native_batch_norm_legit_no_training_add_relu_threshold_backward_4,"ax",@progbits
	.align	128
        .global         triton_poi_fused__native_batch_norm_legit_no_training_add_relu_threshold_backward_4
        .type           triton_poi_fused__native_batch_norm_legit_no_training_add_relu_threshold_backward_4,@function
        .size           triton_poi_fused__native_batch_norm_legit_no_training_add_relu_threshold_backward_4,(.L_x_1 - triton_poi_fused__native_batch_norm_legit_no_training_add_relu_threshold_backward_4)
        .other          triton_poi_fused__native_batch_norm_legit_no_training_add_relu_threshold_backward_4,@"STO_CUDA_ENTRY STV_DEFAULT"
triton_poi_fused__native_batch_norm_legit_no_training_add_relu_threshold_backward_4:
.text.triton_poi_fused__native_batch_norm_legit_no_training_add_relu_threshold_backward_4:
[----:B------:R-:W0:Y:S01]  /*0000*/  LDC R1, c[0x0][0x28] ;  /* 0x00000a00ff017b82 */ /* 0x000e220000000800 */
[----:B------:R-:W1:Y:S07]  /*0010*/  S2R R4, SR_TID.X ;  /* 0x0000000000047919 */ /* 0x000e6e0000002100 */
[----:B------:R-:W2:Y:S01]  /*0020*/  LDC.64 R6, c[0x0][0x250] ;  /* 0x00009400ff067b82 */ /* 0x000ea20000000a00 */
[----:B------:R-:W-:Y:S01]  /*0030*/  HFMA2.MMA R5, -RZ, RZ, 0, 0 ;  /* 0x00000000ff057435 */ /* 0x000fe200000001ff */
[----:B------:R-:W-:Y:S01]  /*0040*/  ULDC.64 UR4, c[0x0][0x208] ;  /* 0x0000820000047ab9 */ /* 0x000fe20000000a00 */
[----:B------:R-:W3:Y:S05]  /*0050*/  S2R R3, SR_CTAID.X ;  /* 0x0000000000037919 */ /* 0x000eea0000002500 */
[----:B------:R-:W4:Y:S01]  /*0060*/  LDC.64 R24, c[0x0][0x228] ;  /* 0x00008a00ff187b82 */ /* 0x000f220000000a00 */
[----:B------:R-:W-:Y:S01]  /*0070*/  CS2R R8, SRZ ;  /* 0x0000000000087805 */ /* 0x000fe2000001ff00 */
[----:B------:R-:W-:-:S06]  /*0080*/  ULDC.64 UR6, c[0x0][0x268] ;  /* 0x00009a0000067ab9 */ /* 0x000fcc0000000a00 */
[----:B------:R-:W5:Y:S08]  /*0090*/  LDC.64 R26, c[0x0][0x240] ;  /* 0x00009000ff1a7b82 */ /* 0x000f700000000a00 */
[----:B------:R-:W5:Y:S01]  /*00a0*/  LDC.64 R20, c[0x0][0x258] ;  /* 0x00009600ff147b82 */ /* 0x000f620000000a00 */
[----:B-1----:R-:W-:-:S07]  /*00b0*/  LOP3.LUT R4, R4, 0x7f, RZ, 0xc0, !PT ;  /* 0x0000007f04047812 */ /* 0x002fce00078ec0ff */
[----:B------:R-:W1:Y:S01]  /*00c0*/  LDC.64 R18, c[0x0][0x260] ;  /* 0x00009800ff127b82 */ /* 0x000e620000000a00 */
[----:B---3--:R-:W-:Y:S02]  /*00d0*/  SHF.R.S32.HI R0, RZ, 0x18, R3 ;  /* 0x00000018ff007819 */ /* 0x008fe40000011403 */
[----:B------:R-:W-:Y:S02]  /*00e0*/  LEA R4, R3, R4, 0x7 ;  /* 0x0000000403047211 */ /* 0x000fe400078e38ff */
[----:B------:R-:W-:-:S03]  /*00f0*/  SGXT R3, R0, 0x1 ;  /* 0x000000010003781a */ /* 0x000fc60000000200 */
[----:B------:R-:W3:Y:S01]  /*0100*/  LDC.64 R14, c[0x0][0x218] ;  /* 0x00008600ff0e7b82 */ /* 0x000ee20000000a00 */
[----:B------:R-:W-:Y:S02]  /*0110*/  ISETP.GE.AND P0, PT, R4, 0x100, PT ;  /* 0x000001000400780c */ /* 0x000fe40003f06270 */
[----:B------:R-:W-:-:S04]  /*0120*/  LEA.HI R3, R3, R4, RZ, 0x6 ;  /* 0x0000000403037211 */ /* 0x000fc800078f30ff */
[----:B------:R-:W-:Y:S01]  /*0130*/  LOP3.LUT R3, R3, 0xffffffc0, RZ, 0xc0, !PT ;  /* 0xffffffc003037812 */ /* 0x000fe200078ec0ff */
[----:B------:R-:W1:Y:S03]  /*0140*/  LDC.64 R16, c[0x0][0x220] ;  /* 0x00008800ff107b82 */ /* 0x000e660000000a00 */
[----:B------:R-:W-:-:S05]  /*0150*/  IADD3 R23, R4, -R3, RZ ;  /* 0x8000000304177210 */ /* 0x000fca0007ffe0ff */
[C---:B--2---:R-:W-:Y:S01]  /*0160*/  IMAD.WIDE R6, R23.reuse, 0x4, R6 ;  /* 0x0000000417067825 */ /* 0x044fe200078e0206 */
[----:B------:R-:W2:Y:S04]  /*0170*/  LDC.64 R2, c[0x0][0x248] ;  /* 0x00009200ff027b82 */ /* 0x000ea80000000a00 */
[----:B------:R5:W3:Y:S01]  /*0180*/  @!P0 LDG.E.EL R5, desc[UR4][R6.64] ;  /* 0x0000000406058981 */ /* 0x000ae2000c2e1900 */
[----:B----4-:R-:W-:-:S03]  /*0190*/  IMAD.WIDE R24, R23, 0x4, R24 ;  /* 0x0000000417187825 */ /* 0x010fc600078e0218 */
[----:B------:R-:W4:Y:S02]  /*01a0*/  LDC.64 R12, c[0x0][0x230] ;  /* 0x00008c00ff0c7b82 */ /* 0x000f240000000a00 */
[----:B------:R5:W3:Y:S02]  /*01b0*/  @!P0 LDG.E.EL R8, desc[UR4][R24.64] ;  /* 0x0000000418088981 */ /* 0x000ae4000c2e1900 */
[----:B-----5:R-:W-:-:S04]  /*01c0*/  CS2R R6, SRZ ;  /* 0x0000000000067805 */ /* 0x020fc8000001ff00 */
[----:B------:R-:W5:Y:S01]  /*01d0*/  LDC.64 R10, c[0x0][0x238] ;  /* 0x00008e00ff0a7b82 */ /* 0x000f620000000a00 */
[----:B------:R-:W-:-:S04]  /*01e0*/  IMAD.WIDE R24, R4, 0x4, R26 ;  /* 0x0000000404187825 */ /* 0x000fc800078e021a */
[C---:B--2---:R-:W-:Y:S01]  /*01f0*/  IMAD.WIDE R26, R23.reuse, 0x4, R2 ;  /* 0x00000004171a7825 */ /* 0x044fe200078e0202 */
[----:B------:R-:W2:Y:S04]  /*0200*/  @!P0 LDG.E R7, desc[UR4][R24.64] ;  /* 0x0000000418078981 */ /* 0x000ea8000c1e1900 */
[----:B------:R-:W2:Y:S01]  /*0210*/  @!P0 LDG.E.EL R6, desc[UR4][R26.64] ;  /* 0x000000041a068981 */ /* 0x000ea2000c2e1900 */
[----:B------:R-:W-:Y:S02]  /*0220*/  CS2R R2, SRZ ;  /* 0x0000000000027805 */ /* 0x000fe4000001ff00 */
[----:B------:R-:W-:Y:S01]  /*0230*/  MOV R0, RZ ;  /* 0x000000ff00007202 */ /* 0x000fe20000000f00 */
[----:B0-----:R-:W-:-:S04]  /*0240*/  IMAD.WIDE R20, R23, 0x4, R20 ;  /* 0x0000000417147825 */ /* 0x001fc800078e0214 */
[C---:B-1----:R-:W-:Y:S01]  /*0250*/  IMAD.WIDE R18, R23.reuse, 0x4, R18 ;  /* 0x0000000417127825 */ /* 0x042fe200078e0212 */
[----:B------:R-:W2:Y:S03]  /*0260*/  @!P0 LDG.E.EL R3, desc[UR4][R20.64] ;  /* 0x0000000414038981 */ /* 0x000ea6000c2e1900 */
[----:B---3--:R-:W-:Y:S01]  /*0270*/  IMAD.WIDE R14, R4, 0x4, R14 ;  /* 0x00000004040e7825 */ /* 0x008fe200078e020e */
[----:B------:R-:W3:Y:S03]  /*0280*/  @!P0 LDG.E.EL R0, desc[UR4][R18.64] ;  /* 0x0000000412008981 */ /* 0x000ee6000c2e1900 */
[C---:B------:R-:W-:Y:S01]  /*0290*/  IMAD.WIDE R16, R23.reuse, 0x4, R16 ;  /* 0x0000000417107825 */ /* 0x040fe200078e0210 */
[----:B------:R-:W3:Y:S03]  /*02a0*/  @!P0 LDG.E R2, desc[UR4][R14.64] ;  /* 0x000000040e028981 */ /* 0x000ee6000c1e1900 */
[C---:B----4-:R-:W-:Y:S01]  /*02b0*/  IMAD.WIDE R12, R23.reuse, 0x4, R12 ;  /* 0x00000004170c7825 */ /* 0x050fe200078e020c */
[----:B------:R-:W4:Y:S03]  /*02c0*/  @!P0 LDG.E.EL R9, desc[UR4][R16.64] ;  /* 0x0000000410098981 */ /* 0x000f26000c2e1900 */
[----:B-----5:R-:W-:Y:S01]  /*02d0*/  IMAD.WIDE R22, R23, 0x4, R10 ;  /* 0x0000000417167825 */ /* 0x020fe200078e020a */
[----:B------:R-:W-:-:S06]  /*02e0*/  CS2R R10, SRZ ;  /* 0x00000000000a7805 */ /* 0x000fcc000001ff00 */
[----:B------:R0:W5:Y:S04]  /*02f0*/  @!P0 LDG.E.EL R11, desc[UR4][R12.64] ;  /* 0x000000040c0b8981 */ /* 0x000168000c2e1900 */
[----:B------:R-:W5:Y:S01]  /*0300*/  @!P0 LDG.E.EL R10, desc[UR4][R22.64] ;  /* 0x00000004160a8981 */ /* 0x000f62000c2e1900 */
[----:B0-----:R-:W-:Y:S01]  /*0310*/  HFMA2.MMA R12, -RZ, RZ, 1.625, 0 ;  /* 0x3e800000ff0c7435 */ /* 0x001fe200000001ff */
[----:B------:R-:W-:-:S04]  /*0320*/  FADD R24, R5, 9.9999997473787516356e-06 ;  /* 0x3727c5ac05187421 */ /* 0x000fc80000000000 */
[----:B------:R-:W0:Y:S01]  /*0330*/  MUFU.SQRT R14, R24 ;  /* 0x00000018000e7308 */ /* 0x000e220000002000 */
[----:B------:R-:W-:-:S07]  /*0340*/  FADD R8, R8, 9.9999997473787516356e-06 ;  /* 0x3727c5ac08087421 */ /* 0x000fce0000000000 */
[----:B------:R-:W1:Y:S01]  /*0350*/  MUFU.SQRT R5, R8 ;  /* 0x0000000800057308 */ /* 0x000e620000002000 */
[C---:B0-----:R-:W-:Y:S02]  /*0360*/  FSETP.GT.AND P2, PT, R14.reuse, 8.50705917302346158658e+37, PT ;  /* 0x7e8000000e00780b */ /* 0x041fe40003f44000 */
[----:B------:R-:W-:Y:S02]  /*0370*/  FSETP.GEU.AND P4, PT, R14, 1.175494350822287508e-38, PT ;  /* 0x008000000e00780b */ /* 0x000fe40003f8e000 */
[C---:B-1----:R-:W-:Y:S02]  /*0380*/  FSETP.GT.AND P1, PT, R5.reuse, 8.50705917302346158658e+37, PT ;  /* 0x7e8000000500780b */ /* 0x042fe40003f24000 */
[----:B------:R-:W-:-:S07]  /*0390*/  FSETP.GEU.AND P3, PT, R5, 1.175494350822287508e-38, PT ;  /* 0x008000000500780b */ /* 0x000fce0003f6e000 */
[----:B------:R-:W-:-:S04]  /*03a0*/  @P2 FMUL R14, R14, 0.25 ;  /* 0x3e8000000e0e2820 */ /* 0x000fc80000400000 */
[----:B------:R-:W-:Y:S01]  /*03b0*/  @!P4 FMUL R14, R14, 16777216 ;  /* 0x4b8000000e0ec820 */ /* 0x000fe20000400000 */
[----:B------:R-:W-:-:S05]  /*03c0*/  @P1 FMUL R5, R5, 0.25 ;  /* 0x3e80000005051820 */ /* 0x000fca0000400000 */
[----:B------:R-:W0:Y:S01]  /*03d0*/  MUFU.RCP R14, R14 ;  /* 0x0000000e000e7308 */ /* 0x000e220000001000 */
[----:B------:R-:W-:Y:S01]  /*03e0*/  FSEL R13, R12, 1, P2 ;  /* 0x3f8000000c0d7808 */ /* 0x000fe20001000000 */
[----:B------:R-:W-:Y:S01]  /*03f0*/  @!P3 FMUL R5, R5, 16777216 ;  /* 0x4b8000000505b820 */ /* 0x000fe20000400000 */
[----:B--2---:R-:W-:-:S03]  /*0400*/  FADD R6, -R6, R7 ;  /* 0x0000000706067221 */ /* 0x004fc60000000100 */
[----:B------:R-:W-:Y:S02]  /*0410*/  @!P4 FMUL R13, R13, 16777216 ;  /* 0x4b8000000d0dc820 */ /* 0x000fe40000400000 */
[----:B------:R-:W1:Y:S01]  /*0420*/  MUFU.RCP R5, R5 ;  /* 0x0000000500057308 */ /* 0x000e620000001000 */
[----:B------:R-:W-:Y:S01]  /*0430*/  FSEL R8, R12, 1, P1 ;  /* 0x3f8000000c087808 */ /* 0x000fe20000800000 */
[----:B0-----:R-:W-:-:S04]  /*0440*/  FMUL R13, R14, R13 ;  /* 0x0000000d0e0d7220 */ /* 0x001fc80000400000 */
[----:B------:R-:W-:Y:S02]  /*0450*/  FMUL R13, R6, R13 ;  /* 0x0000000d060d7220 */ /* 0x000fe40000400000 */
[----:B------:R-:W0:Y:S01]  /*0460*/  LDC.64 R6, c[0x0][0x210] ;  /* 0x00008400ff067b82 */ /* 0x000e220000000a00 */
[----:B------:R-:W-:Y:S01]  /*0470*/  @!P3 FMUL R8, R8, 16777216 ;  /* 0x4b8000000808b820 */ /* 0x000fe20000400000 */
[----:B---3--:R-:W-:Y:S01]  /*0480*/  FFMA R0, R13, R3, R0 ;  /* 0x000000030d007223 */ /* 0x008fe20000000000 */
[----:B----4-:R-:W-:Y:S02]  /*0490*/  FADD R9, -R9, R2 ;  /* 0x0000000209097221 */ /* 0x010fe40000000100 */
[----:B-1----:R-:W-:Y:S02]  /*04a0*/  FMUL R8, R5, R8 ;  /* 0x0000000805087220 */ /* 0x002fe40000400000 */
[----:B------:R-:W-:Y:S02]  /*04b0*/  FSETP.GEU.AND P1, PT, R0, RZ, PT ;  /* 0x000000ff0000720b */ /* 0x000fe40003f2e000 */
[----:B------:R-:W-:-:S02]  /*04c0*/  FMUL R9, R8, R9 ;  /* 0x0000000908097220 */ /* 0x000fc40000400000 */
[----:B------:R-:W-:Y:S02]  /*04d0*/  FSEL R0, R0, RZ, P1 ;  /* 0x000000ff00007208 */ /* 0x000fe40000800000 */
[----:B-----5:R-:W-:-:S04]  /*04e0*/  FFMA R9, R9, R11, R10 ;  /* 0x0000000b09097223 */ /* 0x020fc8000000000a */
[C---:B------:R-:W-:Y:S01]  /*04f0*/  FADD R2, R9.reuse, R0 ;  /* 0x0000000009027221 */ /* 0x040fe20000000000 */
[----:B------:R-:W-:-:S04]  /*0500*/  FSETP.GEU.AND P1, PT, R9, -R0, PT ;  /* 0x800000000900720b */ /* 0x000fc80003f2e000 */
[----:B------:R-:W-:Y:S01]  /*0510*/  FSEL R5, R2, RZ, P1 ;  /* 0x000000ff02057208 */ /* 0x000fe20000800000 */
[C---:B0-----:R-:W-:Y:S01]  /*0520*/  IMAD.WIDE R6, R4.reuse, 0x4, R6 ;  /* 0x0000000404067825 */ /* 0x041fe200078e0206 */
[----:B------:R-:W-:Y:S02]  /*0530*/  IADD3 R2, P1, R4, UR6, RZ ;  /* 0x0000000604027c10 */ /* 0x000fe4000ff3e0ff */
[----:B------:R-:W-:Y:S02]  /*0540*/  FSETP.GTU.AND P2, PT, R5, RZ, PT ;  /* 0x000000ff0500720b */ /* 0x000fe40003f4c000 */
[----:B------:R-:W-:Y:S01]  /*0550*/  LEA.HI.X.SX32 R3, R4, UR7, 0x1, P1 ;  /* 0x0000000704037c11 */ /* 0x000fe200088f0eff */
[----:B------:R0:W-:Y:S01]  /*0560*/  @!P0 STG.E desc[UR4][R6.64], R5 ;  /* 0x0000000506008986 */ /* 0x0001e2000c101904 */
[----:B------:R-:W-:Y:S01]  /*0570*/  SEL R9, RZ, 0x1, P2 ;  /* 0x00000001ff097807 */ /* 0x000fe20001000000 */
[----:B0-----:R-:W-:Y:S08]  /*0580*/  @P0 EXIT ;  /* 0x000000000000094d */ /* 0x001ff00003800000 */
[----:B------:R-:W-:Y:S01]  /*0590*/  STG.E.U8 desc[UR4][R2.64], R9 ;  /* 0x0000000902007986 */ /* 0x000fe2000c101104 */
[----:B------:R-:W-:Y:S05]  /*05a0*/  EXIT ;  /* 0x000000000000794d */ /* 0x000fea0003800000 */
.L_x_0:
[----:B------:R-:W-:-:S00]  /*05b0*/  BRA `(.L_x_0) ;  /* 0xfffffffc00fc7947 */ /* 0x000fc0000383ffff */
[----:B------:R-:W-:-:S00]  /*05c0*/  NOP ;  /* 0x0000000000007918 */ /* 0x000fc00000000000 */
        /* <DEDUP_REMOVED lines=11> */
.L_x_1:


//--------------------- .nv.global.init           --------------------------
	.section	.nv.global.init,"aw",@progbits
.nv.global.init:
	.type		_$_str,@object
	.size		_$_str,(_$_str_$_2 - _$_str)
_$_str:
        /*0000*/ 	.byte	0x5f, 0x5f, 0x43, 0x55, 0x44, 0x41, 0x5f, 0x46, 0x54, 0x5a, 0x00
	.type		_$_str_$_2,@object
	.size		_$_str_$_2,(.L_1 - _$_str_$_2)
_$_str_$_2:
        /*000b*/ 	.byte	0x5f, 0x5f, 0x43, 0x55, 0x44, 0x41, 0x5f, 0x50, 0x52, 0x45, 0x43, 0x5f, 0x53, 0x51, 0x52, 0x54
        /*001b*/ 	.byte	0x00
.L_1:


//--------------------- .nv.constant0.triton_poi_fused__native_batch_norm_legit_no_training_add_relu_threshold_backward_4 --------------------------
	.section	.nv.constant0.triton_poi_fused__native_batch_norm_legit_no_training_add_relu_threshold_backward_4,"a",@progbits
	.sectionflags	@""
	.align	4
.nv.constant0.triton_poi_fused__native_batch_norm_legit_no_training_add_relu_threshold_backward_4:
	.zero		628
